	.headerflags	@"EF_CUDA_TEXMODE_UNIFIED EF_CUDA_64BIT_ADDRESS EF_CUDA_ACCELERATORS EF_CUDA_SM90 EF_CUDA_VIRTUAL_SM(EF_CUDA_SM90)"
	.elftype	@"ET_EXEC"


//--------------------- .nv.info                  --------------------------
	.section	.nv.info,"",@"SHT_CUDA_INFO"
	.align	4


	//----- nvinfo : EIATTR_REGCOUNT
	.align		4
        /*0000*/ 	.byte	0x04, 0x2f
        /*0002*/ 	.short	(.L_3 - .L_2)
	.align		4
.L_2:
        /*0004*/ 	.word	index@(triton_poi_fused__native_batch_norm_legit_no_training_clone_native_batch_norm_backward_1)
        /*0008*/ 	.word	0x00000015


	//----- nvinfo : EIATTR_MIN_STACK_SIZE
	.align		4
.L_3:
        /*000c*/ 	.byte	0x04, 0x12
        /*000e*/ 	.short	(.L_5 - .L_4)
	.align		4
.L_4:
        /*0010*/ 	.word	index@(triton_poi_fused__native_batch_norm_legit_no_training_clone_native_batch_norm_backward_1)
        /*0014*/ 	.word	0x00000000


	//----- nvinfo : EIATTR_FRAME_SIZE
	.align		4
.L_5:
        /*0018*/ 	.byte	0x04, 0x11
        /*001a*/ 	.short	(.L_7 - .L_6)
	.align		4
.L_6:
        /*001c*/ 	.word	index@(triton_poi_fused__native_batch_norm_legit_no_training_clone_native_batch_norm_backward_1)
        /*0020*/ 	.word	0x00000000


	//----- nvinfo : EIATTR_MIN_STACK_SIZE
	.align		4
.L_7:
        /*0024*/ 	.byte	0x04, 0x12
        /*0026*/ 	.short	(.L_9 - .L_8)
	.align		4
.L_8:
        /*0028*/ 	.word	index@(triton_poi_fused__native_batch_norm_legit_no_training_clone_native_batch_norm_backward_1)
        /*002c*/ 	.word	0x00000000
.L_9:


//--------------------- .nv.info.triton_poi_fused__native_batch_norm_legit_no_training_clone_native_batch_norm_backward_1 --------------------------
	.section	.nv.info.triton_poi_fused__native_batch_norm_legit_no_training_clone_native_batch_norm_backward_1,"",@"SHT_CUDA_INFO"
	.sectionflags	@""
	.align	4


	//----- nvinfo : EIATTR_CUDA_API_VERSION
	.align		4
        /*0000*/ 	.byte	0x04, 0x37
        /*0002*/ 	.short	(.L_11 - .L_10)
.L_10:
        /*0004*/ 	.word	0x0000007c


	//----- nvinfo : EIATTR_KPARAM_INFO
	.align		4
.L_11:
        /*0008*/ 	.byte	0x04, 0x17
        /*000a*/ 	.short	(.L_13 - .L_12)
.L_12:
        /*000c*/ 	.word	0x00000000
        /*0010*/ 	.short	0x0007
        /*0012*/ 	.short	0x0038
        /*0014*/ 	.byte	0x00, 0xf0, 0x11, 0x00


	//----- nvinfo : EIATTR_KPARAM_INFO
	.align		4
.L_13:
        /*0018*/ 	.byte	0x04, 0x17
        /*001a*/ 	.short	(.L_15 - .L_14)
.L_14:
        /*001c*/ 	.word	0x00000000
        /*0020*/ 	.short	0x0006
        /*0022*/ 	.short	0x0030
        /*0024*/ 	.byte	0x00, 0xf4, 0x21, 0x00


	//----- nvinfo : EIATTR_KPARAM_INFO
	.align		4
.L_15:
        /*0028*/ 	.byte	0x04, 0x17
        /*002a*/ 	.short	(.L_17 - .L_16)
.L_16:
        /*002c*/ 	.word	0x00000000
        /*0030*/ 	.short	0x0005
        /*0032*/ 	.short	0x0028
        /*0034*/ 	.byte	0x00, 0xf4, 0x21, 0x00


	//----- nvinfo : EIATTR_KPARAM_INFO
	.align		4
.L_17:
        /*0038*/ 	.byte	0x04, 0x17
        /*003a*/ 	.short	(.L_19 - .L_18)
.L_18:
        /*003c*/ 	.word	0x00000000
        /*0040*/ 	.short	0x0004
        /*0042*/ 	.short	0x0020
        /*0044*/ 	.byte	0x00, 0xf4, 0x21, 0x00


	//----- nvinfo : EIATTR_KPARAM_INFO
	.align		4
.L_19:
        /*0048*/ 	.byte	0x04, 0x17
        /*004a*/ 	.short	(.L_21 - .L_20)
.L_20:
        /*004c*/ 	.word	0x00000000
        /*0050*/ 	.short	0x0003
        /*0052*/ 	.short	0x0018
        /*0054*/ 	.byte	0x00, 0xf4, 0x21, 0x00


	//----- nvinfo : EIATTR_KPARAM_INFO
	.align		4
.L_21:
        /*0058*/ 	.byte	0x04, 0x17
        /*005a*/ 	.short	(.L_23 - .L_22)
.L_22:
        /*005c*/ 	.word	0x00000000
        /*0060*/ 	.short	0x0002
        /*0062*/ 	.short	0x0010
        /*0064*/ 	.byte	0x00, 0xf4, 0x21, 0x00


	//----- nvinfo : EIATTR_KPARAM_INFO
	.align		4
.L_23:
        /*0068*/ 	.byte	0x04, 0x17
        /*006a*/ 	.short	(.L_25 - .L_24)
.L_24:
        /*006c*/ 	.word	0x00000000
        /*0070*/ 	.short	0x0001
        /*0072*/ 	.short	0x0008
        /*0074*/ 	.byte	0x00, 0xf4, 0x21, 0x00


	//----- nvinfo : EIATTR_KPARAM_INFO
	.align		4
.L_25:
        /*0078*/ 	.byte	0x04, 0x17
        /*007a*/ 	.short	(.L_27 - .L_26)
.L_26:
        /*007c*/ 	.word	0x00000000
        /*0080*/ 	.short	0x0000
        /*0082*/ 	.short	0x0000
        /*0084*/ 	.byte	0x00, 0xf4, 0x21, 0x00


	//----- nvinfo : EIATTR_SPARSE_MMA_MASK
	.align		4
.L_27:
        /*0088*/ 	.byte	0x03, 0x50
        /*008a*/ 	.short	0x0000


	//----- nvinfo : EIATTR_MAXREG_COUNT
	.align		4
        /*008c*/ 	.byte	0x03, 0x1b
        /*008e*/ 	.short	0x00ff


	//----- nvinfo : EIATTR_EXIT_INSTR_OFFSETS
	.align		4
        /*0090*/ 	.byte	0x04, 0x1c
        /*0092*/ 	.short	(.L_29 - .L_28)


	//   ....[0]....
.L_28:
        /*0094*/ 	.word	0x000003c0


	//   ....[1]....
        /*0098*/ 	.word	0x000003e0


	//----- nvinfo : EIATTR_REQNTID
	.align		4
.L_29:
        /*009c*/ 	.byte	0x04, 0x10
        /*009e*/ 	.short	(.L_31 - .L_30)
.L_30:
        /*00a0*/ 	.word	0x00000080
        /*00a4*/ 	.word	0x00000001
        /*00a8*/ 	.word	0x00000001


	//----- nvinfo : EIATTR_CBANK_PARAM_SIZE
	.align		4
.L_31:
        /*00ac*/ 	.byte	0x03, 0x19
        /*00ae*/ 	.short	0x003c


	//----- nvinfo : EIATTR_PARAM_CBANK
	.align		4
        /*00b0*/ 	.byte	0x04, 0x0a
        /*00b2*/ 	.short	(.L_33 - .L_32)
	.align		4
.L_32:
        /*00b4*/ 	.word	index@(.nv.constant0.triton_poi_fused__native_batch_norm_legit_no_training_clone_native_batch_norm_backward_1)
        /*00b8*/ 	.short	0x0210
        /*00ba*/ 	.short	0x003c


	//----- nvinfo : EIATTR_SW_WAR
	.align		4
.L_33:
        /*00bc*/ 	.byte	0x04, 0x36
        /*00be*/ 	.short	(.L_35 - .L_34)
.L_34:
        /*00c0*/ 	.word	0x00000008
.L_35:


//--------------------- .nv.callgraph             --------------------------
	.section	.nv.callgraph,"",@"SHT_CUDA_CALLGRAPH"
	.align	4
	.sectionentsize	8
	.align		4
        /*0000*/ 	.word	0x00000000
	.align		4
        /*0004*/ 	.word	0xffffffff
	.align		4
        /*0008*/ 	.word	0x00000000
	.align		4
        /*000c*/ 	.word	0xfffffffe
	.align		4
        /*0010*/ 	.word	0x00000000
	.align		4
        /*0014*/ 	.word	0xfffffffd
	.align		4
        /*0018*/ 	.word	0x00000000
	.align		4
        /*001c*/ 	.word	0xfffffffc


//--------------------- .nv.constant4             --------------------------
	.section	.nv.constant4,"a",@progbits
	.align	8
	.align		8
.nv.constant4:
        /*0000*/ 	.dword	_$_str
	.align		8
        /*0008*/ 	.dword	_$_str_$_2


//--------------------- .text.triton_poi_fused__native_batch_norm_legit_no_training_clone_native_batch_norm_backward_1 --------------------------
	.section	.text.triton_poi_fused__native_batch_norm_legit_no_training_clone_native_batch_norm_backward_1,"ax",@progbits
	.align	128
        .global         triton_poi_fused__native_batch_norm_legit_no_training_clone_native_batch_norm_backward_1
        .type           triton_poi_fused__native_batch_norm_legit_no_training_clone_native_batch_norm_backward_1,@function
        .size           triton_poi_fused__native_batch_norm_legit_no_training_clone_native_batch_norm_backward_1,(.L_x_1 - triton_poi_fused__native_batch_norm_legit_no_training_clone_native_batch_norm_backward_1)
        .other          triton_poi_fused__native_batch_norm_legit_no_training_clone_native_batch_norm_backward_1,@"STO_CUDA_ENTRY STV_DEFAULT"
triton_poi_fused__native_batch_norm_legit_no_training_clone_native_batch_norm_backward_1:
.text.triton_poi_fused__native_batch_norm_legit_no_training_clone_native_batch_norm_backward_1:
[----:B------:R-:W0:Y:S01]  /*0000*/  LDC R1, c[0x0][0x28] ;  /* 0x00000a00ff017b82 */ /* 0x000e220000000800 */
[----:B------:R-:W1:Y:S07]  /*0010*/  S2R R0, SR_TID.X ;  /* 0x0000000000007919 */ /* 0x000e6e0000002100 */
[----:B------:R-:W2:Y:S01]  /*0020*/  LDC.64 R12, c[0x0][0x220] ;  /* 0x00008800ff0c7b82 */ /* 0x000ea20000000a00 */
[----:B------:R-:W-:Y:S01]  /*0030*/  HFMA2.MMA R8, -RZ, RZ, 0, 0 ;  /* 0x00000000ff087435 */ /* 0x000fe200000001ff */
[----:B------:R-:W-:Y:S01]  /*0040*/  ULDC.64 UR4, c[0x0][0x208] ;  /* 0x0000820000047ab9 */ /* 0x000fe20000000a00 */
[----:B------:R-:W3:Y:S05]  /*0050*/  S2R R3, SR_CTAID.X ;  /* 0x0000000000037919 */ /* 0x000eea0000002500 */
[----:B------:R-:W4:Y:S08]  /*0060*/  LDC.64 R14, c[0x0][0x210] ;  /* 0x00008400ff0e7b82 */ /* 0x000f300000000a00 */
[----:B------:R-:W5:Y:S08]  /*0070*/  LDC.64 R6, c[0x0][0x218] ;  /* 0x00008600ff067b82 */ /* 0x000f700000000a00 */
[----:B------:R-:W4:Y:S01]  /*0080*/  LDC.64 R4, c[0x0][0x228] ;  /* 0x00008a00ff047b82 */ /* 0x000f220000000a00 */
[----:B-1----:R-:W-:-:S02]  /*0090*/  LOP3.LUT R0, R0, 0x7f, RZ, 0xc0, !PT ;  /* 0x0000007f00007812 */ /* 0x002fc400078ec0ff */
[----:B---3--:R-:W-:-:S03]  /*00a0*/  SHF.R.S32.HI R2, RZ, 0x18, R3 ;  /* 0x00000018ff027819 */ /* 0x008fc60000011403 */
[----:B------:R-:W-:Y:S01]  /*00b0*/  IMAD R0, R3, 0x80, R0 ;  /* 0x0000008003007824 */ /* 0x000fe200078e0200 */
[----:B------:R-:W-:-:S04]  /*00c0*/  SGXT R3, R2, 0x1 ;  /* 0x000000010203781a */ /* 0x000fc80000000200 */
[----:B------:R-:W-:Y:S02]  /*00d0*/  ISETP.GE.AND P2, PT, R0, 0x80, PT ;  /* 0x000000800000780c */ /* 0x000fe40003f46270 */
[----:B------:R-:W-:-:S04]  /*00e0*/  LEA.HI R3, R3, R0, RZ, 0x4 ;  /* 0x0000000003037211 */ /* 0x000fc800078f20ff */
[----:B------:R-:W-:-:S04]  /*00f0*/  SHF.R.S32.HI R2, RZ, 0x4, R3 ;  /* 0x00000004ff027819 */ /* 0x000fc80000011403 */
[----:B------:R-:W-:-:S04]  /*0100*/  LEA.HI R3, R3, R2, RZ, 0x1 ;  /* 0x0000000203037211 */ /* 0x000fc800078f08ff */
[----:B------:R-:W-:-:S05]  /*0110*/  LOP3.LUT R3, R3, 0xfffffffe, RZ, 0xc0, !PT ;  /* 0xfffffffe03037812 */ /* 0x000fca00078ec0ff */
[----:B------:R-:W-:-:S04]  /*0120*/  IMAD.IADD R9, R2, 0x1, -R3 ;  /* 0x0000000102097824 */ /* 0x000fc800078e0a03 */
[----:B--2---:R-:W-:-:S05]  /*0130*/  IMAD.WIDE R12, R9, 0x4, R12 ;  /* 0x00000004090c7825 */ /* 0x004fca00078e020c */
[----:B------:R1:W2:Y:S01]  /*0140*/  @!P2 LDG.E.EL R8, desc[UR4][R12.64] ;  /* 0x000000040c08a981 */ /* 0x0002a2000c2e1900 */
[----:B------:R-:W-:Y:S01]  /*0150*/  SHF.R.S32.HI R3, RZ, 0x1f, R0 ;  /* 0x0000001fff037819 */ /* 0x000fe20000011400 */
[----:B-----5:R-:W-:-:S03]  /*0160*/  IMAD.WIDE R6, R9, 0x4, R6 ;  /* 0x0000000409067825 */ /* 0x020fc600078e0206 */
[----:B------:R-:W-:Y:S02]  /*0170*/  LEA.HI R10, R3, R0, RZ, 0x5 ;  /* 0x00000000030a7211 */ /* 0x000fe400078f28ff */
[----:B------:R-:W3:Y:S02]  /*0180*/  LDC.64 R2, c[0x0][0x230] ;  /* 0x00008c00ff027b82 */ /* 0x000ee40000000a00 */
[C---:B------:R-:W-:Y:S01]  /*0190*/  LOP3.LUT R11, R10.reuse, 0xffffffe0, RZ, 0xc0, !PT ;  /* 0xffffffe00a0b7812 */ /* 0x040fe200078ec0ff */
[----:B------:R-:W-:-:S05]  /*01a0*/  IMAD.SHL.U32 R16, R10, 0x2, RZ ;  /* 0x000000020a107824 */ /* 0x000fca00078e00ff */
[----:B------:R-:W-:Y:S02]  /*01b0*/  LOP3.LUT R10, R16, 0xffffffc0, RZ, 0xc0, !PT ;  /* 0xffffffc0100a7812 */ /* 0x000fe400078ec0ff */
[----:B------:R-:W-:Y:S02]  /*01c0*/  MOV R16, RZ ;  /* 0x000000ff00107202 */ /* 0x000fe40000000f00 */
[----:B------:R-:W-:Y:S01]  /*01d0*/  IADD3 R10, R10, R0, -R11 ;  /* 0x000000000a0a7210 */ /* 0x000fe20007ffe80b */
[----:B------:R-:W-:-:S03]  /*01e0*/  IMAD.MOV.U32 R11, RZ, RZ, RZ ;  /* 0x000000ffff0b7224 */ /* 0x000fc600078e00ff */
[----:B-1----:R-:W-:Y:S01]  /*01f0*/  IADD3 R13, R10, 0x20, RZ ;  /* 0x000000200a0d7810 */ /* 0x002fe20007ffe0ff */
[----:B------:R-:W-:Y:S01]  /*0200*/  HFMA2.MMA R18, -RZ, RZ, 0, 0 ;  /* 0x00000000ff127435 */ /* 0x000fe200000001ff */
[----:B0---4-:R-:W-:Y:S01]  /*0210*/  IMAD.WIDE R4, R9, 0x4, R4 ;  /* 0x0000000409047825 */ /* 0x011fe200078e0204 */
[----:B------:R0:W4:Y:S03]  /*0220*/  @!P2 LDG.E.EL R11, desc[UR4][R6.64] ;  /* 0x00000004060ba981 */ /* 0x000126000c2e1900 */
[----:B------:R-:W-:-:S04]  /*0230*/  IMAD.WIDE R12, R13, 0x4, R14 ;  /* 0x000000040d0c7825 */ /* 0x000fc800078e020e */
[----:B---3--:R-:W-:Y:S01]  /*0240*/  IMAD.WIDE R14, R9, 0x4, R2 ;  /* 0x00000004090e7825 */ /* 0x008fe200078e0202 */
[----:B------:R-:W4:Y:S01]  /*0250*/  @!P2 LDG.E R16, desc[UR4][R12.64] ;  /* 0x000000040c10a981 */ /* 0x000f22000c1e1900 */
[----:B------:R-:W1:Y:S02]  /*0260*/  LDC.64 R2, c[0x0][0x238] ;  /* 0x00008e00ff027b82 */ /* 0x000e640000000a00 */
[----:B------:R-:W-:Y:S01]  /*0270*/  IMAD.MOV.U32 R9, RZ, RZ, RZ ;  /* 0x000000ffff097224 */ /* 0x000fe200078e00ff */
[----:B------:R-:W3:Y:S05]  /*0280*/  @!P2 LDG.E.EL R18, desc[UR4][R14.64] ;  /* 0x000000040e12a981 */ /* 0x000eea000c2e1900 */
[----:B------:R5:W3:Y:S01]  /*0290*/  @!P2 LDG.E.EL R9, desc[UR4][R4.64] ;  /* 0x000000040409a981 */ /* 0x000ae2000c2e1900 */
[----:B0-----:R-:W-:Y:S01]  /*02a0*/  MOV R6, 0x3e800000 ;  /* 0x3e80000000067802 */ /* 0x001fe20000000f00 */
[----:B-----5:R-:W0:Y:S01]  /*02b0*/  LDC.64 R4, c[0x0][0x240] ;  /* 0x00009000ff047b82 */ /* 0x020e220000000a00 */
[----:B-1----:R-:W-:-:S04]  /*02c0*/  IMAD.WIDE R2, R10, 0x4, R2 ;  /* 0x000000040a027825 */ /* 0x002fc800078e0202 */
[----:B0-----:R-:W-:-:S04]  /*02d0*/  IMAD.WIDE R4, R0, 0x4, R4 ;  /* 0x0000000400047825 */ /* 0x001fc800078e0204 */
[----:B--2---:R-:W-:-:S04]  /*02e0*/  FADD R8, R8, 9.9999997473787516356e-06 ;  /* 0x3727c5ac08087421 */ /* 0x004fc80000000000 */
[----:B------:R-:W0:Y:S02]  /*02f0*/  MUFU.SQRT R17, R8 ;  /* 0x0000000800117308 */ /* 0x000e240000002000 */
[C---:B0-----:R-:W-:Y:S02]  /*0300*/  FSETP.GT.AND P0, PT, R17.reuse, 8.50705917302346158658e+37, PT ;  /* 0x7e8000001100780b */ /* 0x041fe40003f04000 */
[----:B------:R-:W-:-:S11]  /*0310*/  FSETP.GEU.AND P1, PT, R17, 1.175494350822287508e-38, PT ;  /* 0x008000001100780b */ /* 0x000fd60003f2e000 */
[----:B------:R-:W-:-:S04]  /*0320*/  @P0 FMUL R17, R17, 0.25 ;  /* 0x3e80000011110820 */ /* 0x000fc80000400000 */
[----:B------:R-:W-:-:S06]  /*0330*/  @!P1 FMUL R17, R17, 16777216 ;  /* 0x4b80000011119820 */ /* 0x000fcc0000400000 */
[----:B------:R-:W0:Y:S01]  /*0340*/  MUFU.RCP R17, R17 ;  /* 0x0000001100117308 */ /* 0x000e220000001000 */
[----:B------:R-:W-:Y:S01]  /*0350*/  FSEL R6, R6, 1, P0 ;  /* 0x3f80000006067808 */ /* 0x000fe20000000000 */
[----:B----4-:R-:W-:-:S04]  /*0360*/  FADD R11, -R11, R16 ;  /* 0x000000100b0b7221 */ /* 0x010fc80000000100 */
[----:B------:R-:W-:-:S04]  /*0370*/  @!P1 FMUL R6, R6, 16777216 ;  /* 0x4b80000006069820 */ /* 0x000fc80000400000 */
[----:B0-----:R-:W-:-:S04]  /*0380*/  FMUL R6, R17, R6 ;  /* 0x0000000611067220 */ /* 0x001fc80000400000 */
[----:B------:R-:W-:-:S04]  /*0390*/  FMUL R7, R11, R6 ;  /* 0x000000060b077220 */ /* 0x000fc80000400000 */
[----:B---3--:R-:W-:-:S05]  /*03a0*/  FFMA R7, R7, R9, R18 ;  /* 0x0000000907077223 */ /* 0x008fca0000000012 */
[----:B------:R0:W-:Y:S02]  /*03b0*/  @!P2 STG.E desc[UR4][R2.64], R7 ;  /* 0x000000070200a986 */ /* 0x0001e4000c101904 */
[----:B0-----:R-:W-:Y:S05]  /*03c0*/  @P2 EXIT ;  /* 0x000000000000294d */ /* 0x001fea0003800000 */
[----:B------:R-:W-:Y:S01]  /*03d0*/  STG.E desc[UR4][R4.64], R11 ;  /* 0x0000000b04007986 */ /* 0x000fe2000c101904 */
[----:B------:R-:W-:Y:S05]  /*03e0*/  EXIT ;  /* 0x000000000000794d */ /* 0x000fea0003800000 */
.L_x_0:
[----:B------:R-:W-:-:S00]  /*03f0*/  BRA `(.L_x_0) ;  /* 0xfffffffc00fc7947 */ /* 0x000fc0000383ffff */
[----:B------:R-:W-:-:S00]  /*0400*/  NOP ;  /* 0x0000000000007918 */ /* 0x000fc00000000000 */
[----:B------:R-:W-:-:S00]  /*0410*/  NOP ;  /* 0x0000000000007918 */ /* 0x000fc00000000000 */
[----:B------:R-:W-:-:S00]  /*0420*/  NOP ;  /* 0x0000000000007918 */ /* 0x000fc00000000000 */
[----:B------:R-:W-:-:S00]  /*0430*/  NOP ;  /* 0x0000000000007918 */ /* 0x000fc00000000000 */
[----:B------:R-:W-:-:S00]  /*0440*/  NOP ;  /* 0x0000000000007918 */ /* 0x000fc00000000000 */
[----:B------:R-:W-:-:S00]  /*0450*/  NOP ;  /* 0x0000000000007918 */ /* 0x000fc00000000000 */
[----:B------:R-:W-:-:S00]  /*0460*/  NOP ;  /* 0x0000000000007918 */ /* 0x000fc00000000000 */
[----:B------:R-:W-:-:S00]  /*0470*/  NOP ;  /* 0x0000000000007918 */ /* 0x000fc00000000000 */
.L_x_1:


//--------------------- .nv.global.init           --------------------------
	.section	.nv.global.init,"aw",@progbits
.nv.global.init:
	.type		_$_str,@object
	.size		_$_str,(_$_str_$_2 - _$_str)
_$_str:
        /*0000*/ 	.byte	0x5f, 0x5f, 0x43, 0x55, 0x44, 0x41, 0x5f, 0x46, 0x54, 0x5a, 0x00
	.type		_$_str_$_2,@object
	.size		_$_str_$_2,(.L_1 - _$_str_$_2)
_$_str_$_2:
        /*000b*/ 	.byte	0x5f, 0x5f, 0x43, 0x55, 0x44, 0x41, 0x5f, 0x50, 0x52, 0x45, 0x43, 0x5f, 0x53, 0x51, 0x52, 0x54
        /*001b*/ 	.byte	0x00
.L_1:


//--------------------- .nv.constant0.triton_poi_fused__native_batch_norm_legit_no_training_clone_native_batch_norm_backward_1 --------------------------
	.section	.nv.constant0.triton_poi_fused__native_batch_norm_legit_no_training_clone_native_batch_norm_backward_1,"a",@progbits
	.sectionflags	@""
	.align	4
.nv.constant0.triton_poi_fused__native_batch_norm_legit_no_training_clone_native_batch_norm_backward_1:
	.zero		588
